//
// Generated by NVIDIA NVVM Compiler
//
// Compiler Build ID: CL-36424714
// Cuda compilation tools, release 13.0, V13.0.88
// Based on NVVM 20.0.0
//

.version 9.0
.target sm_100
.address_size 64

	// .globl	_Z30oned_convolution_kernel_properPKfPfi
.const .align 4 .b8 M[20];
// _ZZ36oned_convolution_kernel_mixed_memoryPKfPfiE5SHMEM has been demoted
.extern .shared .align 16 .b8 SHMEM[];

.visible .entry _Z30oned_convolution_kernel_properPKfPfi(
	.param .u64 .ptr .align 1 _Z30oned_convolution_kernel_properPKfPfi_param_0,
	.param .u64 .ptr .align 1 _Z30oned_convolution_kernel_properPKfPfi_param_1,
	.param .u32 _Z30oned_convolution_kernel_properPKfPfi_param_2
)
{
	.reg .pred 	%p<8>;
	.reg .b32 	%r<16>;
	.reg .b32 	%f<22>;
	.reg .b64 	%rd<13>;

	ld.param.u64 	%rd3, [_Z30oned_convolution_kernel_properPKfPfi_param_0];
	ld.param.u64 	%rd2, [_Z30oned_convolution_kernel_properPKfPfi_param_1];
	ld.param.u32 	%r7, [_Z30oned_convolution_kernel_properPKfPfi_param_2];
	cvta.to.global.u64 	%rd1, %rd3;
	mov.u32 	%r8, %ctaid.x;
	mov.u32 	%r1, %ntid.x;
	mov.u32 	%r2, %tid.x;
	mad.lo.s32 	%r3, %r8, %r1, %r2;
	setp.ge.s32 	%p1, %r3, %r7;
	shl.b32 	%r9, %r2, 2;
	mov.u32 	%r10, SHMEM;
	add.s32 	%r4, %r10, %r9;
	@%p1 bra 	$L__BB0_2;
	mul.wide.s32 	%rd4, %r3, 4;
	add.s64 	%rd5, %rd1, %rd4;
	ld.global.f32 	%f3, [%rd5];
	st.shared.f32 	[%r4+8], %f3;
$L__BB0_2:
	setp.gt.u32 	%p2, %r2, 1;
	@%p2 bra 	$L__BB0_8;
	add.s32 	%r5, %r3, -2;
	setp.lt.s32 	%p3, %r5, 0;
	setp.ge.s32 	%p4, %r5, %r7;
	mov.f32 	%f21, 0f00000000;
	or.pred  	%p5, %p3, %p4;
	@%p5 bra 	$L__BB0_5;
	mul.wide.u32 	%rd6, %r5, 4;
	add.s64 	%rd7, %rd1, %rd6;
	ld.global.f32 	%f21, [%rd7];
$L__BB0_5:
	st.shared.f32 	[%r4], %f21;
	add.s32 	%r6, %r3, %r1;
	setp.ge.s32 	%p6, %r6, %r7;
	@%p6 bra 	$L__BB0_7;
	mul.wide.s32 	%rd8, %r6, 4;
	add.s64 	%rd9, %rd1, %rd8;
	ld.global.f32 	%f5, [%rd9];
	shl.b32 	%r14, %r1, 2;
	add.s32 	%r15, %r4, %r14;
	st.shared.f32 	[%r15+8], %f5;
	bra.uni 	$L__BB0_8;
$L__BB0_7:
	shl.b32 	%r11, %r1, 2;
	add.s32 	%r12, %r4, %r11;
	mov.b32 	%r13, 0;
	st.shared.u32 	[%r12+8], %r13;
$L__BB0_8:
	setp.ge.s32 	%p7, %r3, %r7;
	bar.sync 	0;
	@%p7 bra 	$L__BB0_10;
	ld.shared.f32 	%f6, [%r4];
	ld.const.f32 	%f7, [M];
	fma.rn.f32 	%f8, %f6, %f7, 0f00000000;
	ld.shared.f32 	%f9, [%r4+4];
	ld.const.f32 	%f10, [M+4];
	fma.rn.f32 	%f11, %f9, %f10, %f8;
	ld.shared.f32 	%f12, [%r4+8];
	ld.const.f32 	%f13, [M+8];
	fma.rn.f32 	%f14, %f12, %f13, %f11;
	ld.shared.f32 	%f15, [%r4+12];
	ld.const.f32 	%f16, [M+12];
	fma.rn.f32 	%f17, %f15, %f16, %f14;
	ld.shared.f32 	%f18, [%r4+16];
	ld.const.f32 	%f19, [M+16];
	fma.rn.f32 	%f20, %f18, %f19, %f17;
	cvta.to.global.u64 	%rd10, %rd2;
	mul.wide.s32 	%rd11, %r3, 4;
	add.s64 	%rd12, %rd10, %rd11;
	st.global.f32 	[%rd12], %f20;
$L__BB0_10:
	ret;

}
	// .globl	_Z36oned_convolution_kernel_mixed_memoryPKfPfi
.visible .entry _Z36oned_convolution_kernel_mixed_memoryPKfPfi(
	.param .u64 .ptr .align 1 _Z36oned_convolution_kernel_mixed_memoryPKfPfi_param_0,
	.param .u64 .ptr .align 1 _Z36oned_convolution_kernel_mixed_memoryPKfPfi_param_1,
	.param .u32 _Z36oned_convolution_kernel_mixed_memoryPKfPfi_param_2
)
{
	.reg .pred 	%p<33>;
	.reg .b32 	%r<17>;
	.reg .b32 	%f<43>;
	.reg .b64 	%rd<19>;
	// demoted variable
	.shared .align 4 .b8 _ZZ36oned_convolution_kernel_mixed_memoryPKfPfiE5SHMEM[1024];
	ld.param.u64 	%rd3, [_Z36oned_convolution_kernel_mixed_memoryPKfPfi_param_0];
	ld.param.u64 	%rd2, [_Z36oned_convolution_kernel_mixed_memoryPKfPfi_param_1];
	ld.param.u32 	%r8, [_Z36oned_convolution_kernel_mixed_memoryPKfPfi_param_2];
	cvta.to.global.u64 	%rd1, %rd3;
	mov.u32 	%r9, %ctaid.x;
	mov.u32 	%r1, %ntid.x;
	mov.u32 	%r2, %tid.x;
	mad.lo.s32 	%r3, %r9, %r1, %r2;
	setp.ge.s32 	%p5, %r3, %r8;
	shl.b32 	%r10, %r2, 2;
	mov.u32 	%r11, _ZZ36oned_convolution_kernel_mixed_memoryPKfPfiE5SHMEM;
	add.s32 	%r4, %r11, %r10;
	@%p5 bra 	$L__BB1_2;
	mul.wide.s32 	%rd4, %r3, 4;
	add.s64 	%rd5, %rd1, %rd4;
	ld.global.f32 	%f16, [%rd5];
	st.shared.f32 	[%r4], %f16;
$L__BB1_2:
	setp.ge.s32 	%p6, %r3, %r8;
	bar.sync 	0;
	@%p6 bra 	$L__BB1_24;
	add.s32 	%r5, %r3, -2;
	add.s32 	%r12, %r2, -2;
	setp.ge.u32 	%p7, %r12, %r1;
	setp.gt.s32 	%p8, %r3, 1;
	setp.lt.s32 	%p9, %r5, %r8;
	and.pred  	%p1, %p8, %p9;
	not.pred 	%p11, %p1;
	or.pred  	%p12, %p7, %p11;
	@%p12 bra 	$L__BB1_5;
	ld.shared.f32 	%f20, [%r4+-8];
	ld.const.f32 	%f21, [M];
	fma.rn.f32 	%f39, %f20, %f21, 0f00000000;
	bra.uni 	$L__BB1_7;
$L__BB1_5:
	mov.f32 	%f39, 0f00000000;
	@%p11 bra 	$L__BB1_7;
	mul.wide.u32 	%rd6, %r5, 4;
	add.s64 	%rd7, %rd1, %rd6;
	ld.global.f32 	%f18, [%rd7];
	ld.const.f32 	%f19, [M];
	fma.rn.f32 	%f39, %f18, %f19, 0f00000000;
$L__BB1_7:
	add.s32 	%r13, %r2, -1;
	setp.lt.u32 	%p14, %r13, %r1;
	setp.gt.s32 	%p15, %r3, 0;
	setp.le.s32 	%p16, %r3, %r8;
	and.pred  	%p2, %p15, %p16;
	and.pred  	%p17, %p14, %p2;
	@%p17 bra 	$L__BB1_10;
	not.pred 	%p18, %p2;
	@%p18 bra 	$L__BB1_11;
	add.s32 	%r14, %r3, -1;
	mul.wide.u32 	%rd8, %r14, 4;
	add.s64 	%rd9, %rd1, %rd8;
	ld.global.f32 	%f22, [%rd9];
	ld.const.f32 	%f23, [M+4];
	fma.rn.f32 	%f39, %f22, %f23, %f39;
	bra.uni 	$L__BB1_11;
$L__BB1_10:
	ld.shared.f32 	%f24, [%r4+-4];
	ld.const.f32 	%f25, [M+4];
	fma.rn.f32 	%f39, %f24, %f25, %f39;
$L__BB1_11:
	setp.lt.u32 	%p19, %r2, %r1;
	setp.gt.s32 	%p20, %r3, -1;
	and.pred  	%p21, %p19, %p20;
	@%p21 bra 	$L__BB1_14;
	setp.lt.s32 	%p22, %r3, 0;
	@%p22 bra 	$L__BB1_15;
	mul.wide.u32 	%rd10, %r3, 4;
	add.s64 	%rd11, %rd1, %rd10;
	ld.global.f32 	%f26, [%rd11];
	ld.const.f32 	%f27, [M+8];
	fma.rn.f32 	%f39, %f26, %f27, %f39;
	bra.uni 	$L__BB1_15;
$L__BB1_14:
	ld.shared.f32 	%f28, [%r4];
	ld.const.f32 	%f29, [M+8];
	fma.rn.f32 	%f39, %f28, %f29, %f39;
$L__BB1_15:
	add.s32 	%r6, %r3, 1;
	add.s32 	%r15, %r2, 1;
	setp.lt.u32 	%p23, %r15, %r1;
	setp.gt.s32 	%p24, %r3, -2;
	setp.lt.s32 	%p25, %r6, %r8;
	and.pred  	%p3, %p24, %p25;
	and.pred  	%p26, %p23, %p3;
	@%p26 bra 	$L__BB1_18;
	not.pred 	%p27, %p3;
	@%p27 bra 	$L__BB1_19;
	mul.wide.u32 	%rd12, %r6, 4;
	add.s64 	%rd13, %rd1, %rd12;
	ld.global.f32 	%f30, [%rd13];
	ld.const.f32 	%f31, [M+12];
	fma.rn.f32 	%f39, %f30, %f31, %f39;
	bra.uni 	$L__BB1_19;
$L__BB1_18:
	ld.shared.f32 	%f32, [%r4+4];
	ld.const.f32 	%f33, [M+12];
	fma.rn.f32 	%f39, %f32, %f33, %f39;
$L__BB1_19:
	add.s32 	%r7, %r3, 2;
	add.s32 	%r16, %r2, 2;
	setp.lt.u32 	%p28, %r16, %r1;
	setp.gt.s32 	%p29, %r3, -3;
	setp.lt.s32 	%p30, %r7, %r8;
	and.pred  	%p4, %p29, %p30;
	and.pred  	%p31, %p28, %p4;
	@%p31 bra 	$L__BB1_22;
	not.pred 	%p32, %p4;
	@%p32 bra 	$L__BB1_23;
	mul.wide.u32 	%rd14, %r7, 4;
	add.s64 	%rd15, %rd1, %rd14;
	ld.global.f32 	%f34, [%rd15];
	ld.const.f32 	%f35, [M+16];
	fma.rn.f32 	%f39, %f34, %f35, %f39;
	bra.uni 	$L__BB1_23;
$L__BB1_22:
	ld.shared.f32 	%f36, [%r4+8];
	ld.const.f32 	%f37, [M+16];
	fma.rn.f32 	%f39, %f36, %f37, %f39;
$L__BB1_23:
	cvta.to.global.u64 	%rd16, %rd2;
	mul.wide.s32 	%rd17, %r3, 4;
	add.s64 	%rd18, %rd16, %rd17;
	st.global.f32 	[%rd18], %f39;
$L__BB1_24:
	ret;

}


// ===== COMPILED SASS (sm_100) =====

	.target	sm_100

	.elftype	@"ET_EXEC"


//--------------------- .note.nv.tkinfo           --------------------------
	.section	.note.nv.tkinfo,"",@"SHT_NOTE"
	.sectionflags	@"SHF_NOTE_NV_TKINFO"
	.tkinfo
        /*0018*/ 	.word	0x00000002
        /*0030*/ 	.string	""
        /*0030*/ 	.string	"ptxas"
        /*0030*/ 	.string	"Cuda compilation tools, release 13.0, V13.0.88"
        /*0030*/ 	.string	"Build cuda_13.0.r13.0/compiler.36424714_0"
        /*0030*/ 	.string	"-arch sm_100 -m 64 "



//--------------------- .note.nv.cuinfo           --------------------------
	.section	.note.nv.cuinfo,"",@"SHT_NOTE"
	.sectionflags	@"SHF_NOTE_NV_CUINFO"
        /*0018*/ 	.short	0x0002
        /*001a*/ 	.short	0x0064
        /*001c*/ 	.short	0x0082
	.zero		2


//--------------------- .nv.info                  --------------------------
	.section	.nv.info,"",@"SHT_CUDA_INFO"
	.align	4


	//----- nvinfo : EIATTR_REGCOUNT
	.align		4
        /*0000*/ 	.byte	0x04, 0x2f
        /*0002*/ 	.short	(.L_2 - .L_1)
	.align		4
.L_1:
        /*0004*/ 	.word	index@(_Z30oned_convolution_kernel_properPKfPfi)
        /*0008*/ 	.word	0x00000010


	//----- nvinfo : EIATTR_FRAME_SIZE
	.align		4
.L_2:
        /*000c*/ 	.byte	0x04, 0x11
        /*000e*/ 	.short	(.L_4 - .L_3)
	.align		4
.L_3:
        /*0010*/ 	.word	index@(_Z30oned_convolution_kernel_properPKfPfi)
        /*0014*/ 	.word	0x00000000


	//----- nvinfo : EIATTR_REGCOUNT
	.align		4
.L_4:
        /*0018*/ 	.byte	0x04, 0x2f
        /*001a*/ 	.short	(.L_6 - .L_5)
	.align		4
.L_5:
        /*001c*/ 	.word	index@(_Z36oned_convolution_kernel_mixed_memoryPKfPfi)
        /*0020*/ 	.word	0x0000000e


	//----- nvinfo : EIATTR_FRAME_SIZE
	.align		4
.L_6:
        /*0024*/ 	.byte	0x04, 0x11
        /*0026*/ 	.short	(.L_8 - .L_7)
	.align		4
.L_7:
        /*0028*/ 	.word	index@(_Z36oned_convolution_kernel_mixed_memoryPKfPfi)
        /*002c*/ 	.word	0x00000000


	//----- nvinfo : EIATTR_MIN_STACK_SIZE
	.align		4
.L_8:
        /*0030*/ 	.byte	0x04, 0x12
        /*0032*/ 	.short	(.L_10 - .L_9)
	.align		4
.L_9:
        /*0034*/ 	.word	index@(_Z36oned_convolution_kernel_mixed_memoryPKfPfi)
        /*0038*/ 	.word	0x00000000


	//----- nvinfo : EIATTR_MIN_STACK_SIZE
	.align		4
.L_10:
        /*003c*/ 	.byte	0x04, 0x12
        /*003e*/ 	.short	(.L_12 - .L_11)
	.align		4
.L_11:
        /*0040*/ 	.word	index@(_Z30oned_convolution_kernel_properPKfPfi)
        /*0044*/ 	.word	0x00000000
.L_12:


//--------------------- .nv.compat                --------------------------
	.section	.nv.compat,"",@"SHT_CUDA_COMPAT_INFO"
	.align	4
        /*0000*/ 	.byte	0x02, 0x09, 0x00, 0x00, 0x02, 0x02, 0x01, 0x00, 0x02, 0x05, 0x05, 0x00, 0x03, 0x07, 0x01, 0x01
        /*0010*/ 	.byte	0x02, 0x03, 0x00, 0x00, 0x02, 0x06, 0x01, 0x00, 0x04, 0x0b, 0x08, 0x00, 0x09, 0x00, 0x00, 0x00
        /*0020*/ 	.byte	0x00, 0x00, 0x00, 0x00


//--------------------- .nv.info._Z36oned_convolution_kernel_mixed_memoryPKfPfi --------------------------
	.section	.nv.info._Z36oned_convolution_kernel_mixed_memoryPKfPfi,"",@"SHT_CUDA_INFO"
	.sectionflags	@""
	.align	4


	//----- nvinfo : EIATTR_CUDA_API_VERSION
	.align		4
        /*0000*/ 	.byte	0x04, 0x37
        /*0002*/ 	.short	(.L_14 - .L_13)
.L_13:
        /*0004*/ 	.word	0x00000082


	//----- nvinfo : EIATTR_KPARAM_INFO
	.align		4
.L_14:
        /*0008*/ 	.byte	0x04, 0x17
        /*000a*/ 	.short	(.L_16 - .L_15)
.L_15:
        /*000c*/ 	.word	0x00000000
        /*0010*/ 	.short	0x0002
        /*0012*/ 	.short	0x0010
        /*0014*/ 	.byte	0x00, 0xf0, 0x11, 0x00


	//----- nvinfo : EIATTR_KPARAM_INFO
	.align		4
.L_16:
        /*0018*/ 	.byte	0x04, 0x17
        /*001a*/ 	.short	(.L_18 - .L_17)
.L_17:
        /*001c*/ 	.word	0x00000000
        /*0020*/ 	.short	0x0001
        /*0022*/ 	.short	0x0008
        /*0024*/ 	.byte	0x00, 0xf5, 0x21, 0x00


	//----- nvinfo : EIATTR_KPARAM_INFO
	.align		4
.L_18:
        /*0028*/ 	.byte	0x04, 0x17
        /*002a*/ 	.short	(.L_20 - .L_19)
.L_19:
        /*002c*/ 	.word	0x00000000
        /*0030*/ 	.short	0x0000
        /*0032*/ 	.short	0x0000
        /*0034*/ 	.byte	0x00, 0xf5, 0x21, 0x00


	//----- nvinfo : EIATTR_SPARSE_MMA_MASK
	.align		4
.L_20:
        /*0038*/ 	.byte	0x03, 0x50
        /*003a*/ 	.short	0x0000


	//----- nvinfo : EIATTR_MAXREG_COUNT
	.align		4
        /*003c*/ 	.byte	0x03, 0x1b
        /*003e*/ 	.short	0x00ff


	//----- nvinfo : EIATTR_NUM_BARRIERS
	.align		4
        /*0040*/ 	.byte	0x02, 0x4c
        /*0042*/ 	.byte	0x01
	.zero		1


	//----- nvinfo : EIATTR_MERCURY_ISA_VERSION
	.align		4
        /*0044*/ 	.byte	0x03, 0x5f
        /*0046*/ 	.short	0x0101


	//----- nvinfo : EIATTR_VRC_CTA_INIT_COUNT
	.align		4
        /*0048*/ 	.byte	0x02, 0x4a
	.zero		1
	.zero		1


	//----- nvinfo : EIATTR_EXIT_INSTR_OFFSETS
	.align		4
        /*004c*/ 	.byte	0x04, 0x1c
        /*004e*/ 	.short	(.L_22 - .L_21)


	//   ....[0]....
.L_21:
        /*0050*/ 	.word	0x00000110


	//   ....[1]....
        /*0054*/ 	.word	0x000006d0


	//----- nvinfo : EIATTR_CRS_STACK_SIZE
	.align		4
.L_22:
        /*0058*/ 	.byte	0x04, 0x1e
        /*005a*/ 	.short	(.L_24 - .L_23)
.L_23:
        /*005c*/ 	.word	0x00000000


	//----- nvinfo : EIATTR_CBANK_PARAM_SIZE
	.align		4
.L_24:
        /*0060*/ 	.byte	0x03, 0x19
        /*0062*/ 	.short	0x0014


	//----- nvinfo : EIATTR_PARAM_CBANK
	.align		4
        /*0064*/ 	.byte	0x04, 0x0a
        /*0066*/ 	.short	(.L_26 - .L_25)
	.align		4
.L_25:
        /*0068*/ 	.word	index@(.nv.constant0._Z36oned_convolution_kernel_mixed_memoryPKfPfi)
        /*006c*/ 	.short	0x0380
        /*006e*/ 	.short	0x0014


	//----- nvinfo : EIATTR_SW_WAR
	.align		4
.L_26:
        /*0070*/ 	.byte	0x04, 0x36
        /*0072*/ 	.short	(.L_28 - .L_27)
.L_27:
        /*0074*/ 	.word	0x00000008
.L_28:


//--------------------- .nv.info._Z30oned_convolution_kernel_properPKfPfi --------------------------
	.section	.nv.info._Z30oned_convolution_kernel_properPKfPfi,"",@"SHT_CUDA_INFO"
	.sectionflags	@""
	.align	4


	//----- nvinfo : EIATTR_CUDA_API_VERSION
	.align		4
        /*0000*/ 	.byte	0x04, 0x37
        /*0002*/ 	.short	(.L_30 - .L_29)
.L_29:
        /*0004*/ 	.word	0x00000082


	//----- nvinfo : EIATTR_KPARAM_INFO
	.align		4
.L_30:
        /*0008*/ 	.byte	0x04, 0x17
        /*000a*/ 	.short	(.L_32 - .L_31)
.L_31:
        /*000c*/ 	.word	0x00000000
        /*0010*/ 	.short	0x0002
        /*0012*/ 	.short	0x0010
        /*0014*/ 	.byte	0x00, 0xf0, 0x11, 0x00


	//----- nvinfo : EIATTR_KPARAM_INFO
	.align		4
.L_32:
        /*0018*/ 	.byte	0x04, 0x17
        /*001a*/ 	.short	(.L_34 - .L_33)
.L_33:
        /*001c*/ 	.word	0x00000000
        /*0020*/ 	.short	0x0001
        /*0022*/ 	.short	0x0008
        /*0024*/ 	.byte	0x00, 0xf5, 0x21, 0x00


	//----- nvinfo : EIATTR_KPARAM_INFO
	.align		4
.L_34:
        /*0028*/ 	.byte	0x04, 0x17
        /*002a*/ 	.short	(.L_36 - .L_35)
.L_35:
        /*002c*/ 	.word	0x00000000
        /*0030*/ 	.short	0x0000
        /*0032*/ 	.short	0x0000
        /*0034*/ 	.byte	0x00, 0xf5, 0x21, 0x00


	//----- nvinfo : EIATTR_SPARSE_MMA_MASK
	.align		4
.L_36:
        /*0038*/ 	.byte	0x03, 0x50
        /*003a*/ 	.short	0x0000


	//----- nvinfo : EIATTR_MAXREG_COUNT
	.align		4
        /*003c*/ 	.byte	0x03, 0x1b
        /*003e*/ 	.short	0x00ff


	//----- nvinfo : EIATTR_NUM_BARRIERS
	.align		4
        /*0040*/ 	.byte	0x02, 0x4c
        /*0042*/ 	.byte	0x01
	.zero		1


	//----- nvinfo : EIATTR_MERCURY_ISA_VERSION
	.align		4
        /*0044*/ 	.byte	0x03, 0x5f
        /*0046*/ 	.short	0x0101


	//----- nvinfo : EIATTR_VRC_CTA_INIT_COUNT
	.align		4
        /*0048*/ 	.byte	0x02, 0x4a
	.zero		1
	.zero		1


	//----- nvinfo : EIATTR_EXIT_INSTR_OFFSETS
	.align		4
        /*004c*/ 	.byte	0x04, 0x1c
        /*004e*/ 	.short	(.L_38 - .L_37)


	//   ....[0]....
.L_37:
        /*0050*/ 	.word	0x00000250


	//   ....[1]....
        /*0054*/ 	.word	0x00000350


	//----- nvinfo : EIATTR_CRS_STACK_SIZE
	.align		4
.L_38:
        /*0058*/ 	.byte	0x04, 0x1e
        /*005a*/ 	.short	(.L_40 - .L_39)
.L_39:
        /*005c*/ 	.word	0x00000000


	//----- nvinfo : EIATTR_CBANK_PARAM_SIZE
	.align		4
.L_40:
        /*0060*/ 	.byte	0x03, 0x19
        /*0062*/ 	.short	0x0014


	//----- nvinfo : EIATTR_PARAM_CBANK
	.align		4
        /*0064*/ 	.byte	0x04, 0x0a
        /*0066*/ 	.short	(.L_42 - .L_41)
	.align		4
.L_41:
        /*0068*/ 	.word	index@(.nv.constant0._Z30oned_convolution_kernel_properPKfPfi)
        /*006c*/ 	.short	0x0380
        /*006e*/ 	.short	0x0014


	//----- nvinfo : EIATTR_SW_WAR
	.align		4
.L_42:
        /*0070*/ 	.byte	0x04, 0x36
        /*0072*/ 	.short	(.L_44 - .L_43)
.L_43:
        /*0074*/ 	.word	0x00000008
.L_44:


//--------------------- .nv.callgraph             --------------------------
	.section	.nv.callgraph,"",@"SHT_CUDA_CALLGRAPH"
	.align	4
	.sectionentsize	8
	.align		4
        /*0000*/ 	.word	0x00000000
	.align		4
        /*0004*/ 	.word	0xffffffff
	.align		4
        /*0008*/ 	.word	0x00000000
	.align		4
        /*000c*/ 	.word	0xfffffffe
	.align		4
        /*0010*/ 	.word	0x00000000
	.align		4
        /*0014*/ 	.word	0xfffffffd
	.align		4
        /*0018*/ 	.word	0x00000000
	.align		4
        /*001c*/ 	.word	0xfffffffc


//--------------------- .nv.constant3             --------------------------
	.section	.nv.constant3,"a",@progbits
	.align	4
.nv.constant3:
	.type		M,@object
	.size		M,(.L_0 - M)
M:
	.zero		20
.L_0:


//--------------------- .text._Z36oned_convolution_kernel_mixed_memoryPKfPfi --------------------------
	.section	.text._Z36oned_convolution_kernel_mixed_memoryPKfPfi,"ax",@progbits
	.align	128
        .global         _Z36oned_convolution_kernel_mixed_memoryPKfPfi
        .type           _Z36oned_convolution_kernel_mixed_memoryPKfPfi,@function
        .size           _Z36oned_convolution_kernel_mixed_memoryPKfPfi,(.L_x_18 - _Z36oned_convolution_kernel_mixed_memoryPKfPfi)
        .other          _Z36oned_convolution_kernel_mixed_memoryPKfPfi,@"STO_CUDA_ENTRY STV_DEFAULT"
_Z36oned_convolution_kernel_mixed_memoryPKfPfi:
.text._Z36oned_convolution_kernel_mixed_memoryPKfPfi:
[----:B------:R-:W-:Y:S01]  /*0000*/  LDC R1, c[0x0][0x37c] ;  /* 0x0000df00ff017b82 */ /* 0x000fe20000000800 */
[----:B------:R-:W0:Y:S07]  /*0010*/  S2R R3, SR_TID.X ;  /* 0x0000000000037919 */ /* 0x000e2e0000002100 */
[----:B------:R-:W0:Y:S01]  /*0020*/  S2UR UR4, SR_CTAID.X ;  /* 0x00000000000479c3 */ /* 0x000e220000002500 */
[----:B------:R-:W1:Y:S01]  /*0030*/  LDCU UR8, c[0x0][0x390] ;  /* 0x00007200ff0877ac */ /* 0x000e620008000800 */
[----:B------:R-:W2:Y:S06]  /*0040*/  LDCU.64 UR6, c[0x0][0x358] ;  /* 0x00006b00ff0677ac */ /* 0x000eac0008000a00 */
[----:B------:R-:W0:Y:S02]  /*0050*/  LDC R4, c[0x0][0x360] ;  /* 0x0000d800ff047b82 */ /* 0x000e240000000800 */
[----:B0-----:R-:W-:-:S05]  /*0060*/  IMAD R2, R4, UR4, R3 ;  /* 0x0000000404027c24 */ /* 0x001fca000f8e0203 */
[----:B-1----:R-:W-:-:S13]  /*0070*/  ISETP.GE.AND P0, PT, R2, UR8, PT ;  /* 0x0000000802007c0c */ /* 0x002fda000bf06270 */
[----:B------:R-:W0:Y:S02]  /*0080*/  @!P0 LDC.64 R6, c[0x0][0x380] ;  /* 0x0000e000ff068b82 */ /* 0x000e240000000a00 */
[----:B0-----:R-:W-:-:S06]  /*0090*/  @!P0 IMAD.WIDE R6, R2, 0x4, R6 ;  /* 0x0000000402068825 */ /* 0x001fcc00078e0206 */
[----:B--2---:R-:W2:Y:S01]  /*00a0*/  @!P0 LDG.E R6, desc[UR6][R6.64] ;  /* 0x0000000606068981 */ /* 0x004ea2000c1e1900 */
[----:B------:R-:W0:Y:S01]  /*00b0*/  S2UR UR5, SR_CgaCtaId ;  /* 0x00000000000579c3 */ /* 0x000e220000008800 */
[----:B------:R-:W-:Y:S02]  /*00c0*/  UMOV UR4, 0x400 ;  /* 0x0000040000047882 */ /* 0x000fe40000000000 */
[----:B0-----:R-:W-:-:S06]  /*00d0*/  ULEA UR4, UR5, UR4, 0x18 ;  /* 0x0000000405047291 */ /* 0x001fcc000f8ec0ff */
[----:B------:R-:W-:-:S05]  /*00e0*/  LEA R5, R3, UR4, 0x2 ;  /* 0x0000000403057c11 */ /* 0x000fca000f8e10ff */
[----:B--2---:R0:W-:Y:S01]  /*00f0*/  @!P0 STS [R5], R6 ;  /* 0x0000000605008388 */ /* 0x0041e20000000800 */
[----:B------:R-:W-:Y:S06]  /*0100*/  BAR.SYNC.DEFER_BLOCKING 0x0 ;  /* 0x0000000000007b1d */ /* 0x000fec0000010000 */
[----:B------:R-:W-:Y:S05]  /*0110*/  @P0 EXIT ;  /* 0x000000000000094d */ /* 0x000fea0003800000 */
[C---:B------:R-:W-:Y:S01]  /*0120*/  IADD3 R9, PT, PT, R2.reuse, -0x2, RZ ;  /* 0xfffffffe02097810 */ /* 0x040fe20007ffe0ff */
[----:B------:R-:W-:Y:S01]  /*0130*/  BSSY.RECONVERGENT B0, `(.L_x_0) ;  /* 0x0000014000007945 */ /* 0x000fe20003800200 */
[----:B------:R-:W-:Y:S02]  /*0140*/  IADD3 R7, PT, PT, R3, -0x2, RZ ;  /* 0xfffffffe03077810 */ /* 0x000fe40007ffe0ff */
[----:B------:R-:W-:Y:S02]  /*0150*/  ISETP.GE.AND P0, PT, R9, UR8, PT ;  /* 0x0000000809007c0c */ /* 0x000fe4000bf06270 */
[C---:B------:R-:W-:Y:S02]  /*0160*/  ISETP.GT.AND P1, PT, R2.reuse, UR8, PT ;  /* 0x0000000802007c0c */ /* 0x040fe4000bf24270 */
[C---:B------:R-:W-:Y:S02]  /*0170*/  ISETP.GT.AND P0, PT, R2.reuse, 0x1, !P0 ;  /* 0x000000010200780c */ /* 0x040fe40004704270 */
[----:B------:R-:W-:-:S02]  /*0180*/  ISETP.GT.AND P1, PT, R2, RZ, !P1 ;  /* 0x000000ff0200720c */ /* 0x000fc40004f24270 */
[----:B------:R-:W-:Y:S01]  /*0190*/  ISETP.GE.U32.OR P3, PT, R7, R4, !P0 ;  /* 0x000000040700720c */ /* 0x000fe20004766470 */
[----:B------:R-:W-:-:S05]  /*01a0*/  VIADD R7, R3, 0xffffffff ;  /* 0xffffffff03077836 */ /* 0x000fca0000000000 */
[----:B------:R-:W-:-:S07]  /*01b0*/  ISETP.LT.U32.AND P2, PT, R7, R4, PT ;  /* 0x000000040700720c */ /* 0x000fce0003f41070 */
[----:B------:R-:W1:Y:S01]  /*01c0*/  @!P3 LDS R0, [R5+-0x8] ;  /* 0xfffff8000500b984 */ /* 0x000e620000000800 */
[----:B------:R-:W1:Y:S02]  /*01d0*/  @!P3 LDC R11, c[0x3][RZ] ;  /* 0x00c00000ff0bbb82 */ /* 0x000e640000000800 */
[----:B-1----:R-:W-:Y:S01]  /*01e0*/  @!P3 FFMA R0, R0, R11, RZ ;  /* 0x0000000b0000b223 */ /* 0x002fe200000000ff */
[----:B------:R-:W-:Y:S06]  /*01f0*/  @!P3 BRA `(.L_x_1) ;  /* 0x00000000001cb947 */ /* 0x000fec0003800000 */
[----:B------:R-:W-:Y:S01]  /*0200*/  HFMA2 R0, -RZ, RZ, 0, 0 ;  /* 0x00000000ff007431 */ /* 0x000fe200000001ff */
[----:B------:R-:W-:Y:S06]  /*0210*/  @!P0 BRA `(.L_x_1) ;  /* 0x0000000000148947 */ /* 0x000fec0003800000 */
[----:B0-----:R-:W0:Y:S01]  /*0220*/  LDC.64 R6, c[0x0][0x380] ;  /* 0x0000e000ff067b82 */ /* 0x001e220000000a00 */
[----:B------:R-:W1:Y:S01]  /*0230*/  LDCU UR4, c[0x3][URZ] ;  /* 0x00c00000ff0477ac */ /* 0x000e620008000800 */
[----:B0-----:R-:W-:-:S05]  /*0240*/  IMAD.WIDE.U32 R6, R9, 0x4, R6 ;  /* 0x0000000409067825 */ /* 0x001fca00078e0006 */
[----:B------:R-:W1:Y:S02]  /*0250*/  LDG.E R0, desc[UR6][R6.64] ;  /* 0x0000000606007981 */ /* 0x000e64000c1e1900 */
[----:B-1----:R-:W-:-:S07]  /*0260*/  FFMA R0, R0, UR4, RZ ;  /* 0x0000000400007c23 */ /* 0x002fce00080000ff */
.L_x_1:
[----:B------:R-:W-:Y:S05]  /*0270*/  BSYNC.RECONVERGENT B0 ;  /* 0x0000000000007941 */ /* 0x000fea0003800200 */
.L_x_0:
[----:B------:R-:W-:Y:S04]  /*0280*/  BSSY.RECONVERGENT B0, `(.L_x_2) ;  /* 0x000000d000007945 */ /* 0x000fe80003800200 */
[----:B------:R-:W-:Y:S05]  /*0290*/  @P1 BRA P2, `(.L_x_3) ;  /* 0x0000000000201947 */ /* 0x000fea0001000000 */
[----:B------:R-:W-:Y:S05]  /*02a0*/  @!P1 BRA `(.L_x_4) ;  /* 0x0000000000289947 */ /* 0x000fea0003800000 */
[----:B0-----:R-:W0:Y:S01]  /*02b0*/  LDC.64 R6, c[0x0][0x380] ;  /* 0x0000e000ff067b82 */ /* 0x001e220000000a00 */
[----:B------:R-:W-:Y:S01]  /*02c0*/  VIADD R9, R2, 0xffffffff ;  /* 0xffffffff02097836 */ /* 0x000fe20000000000 */
[----:B------:R-:W1:Y:S03]  /*02d0*/  LDCU UR4, c[0x3][0x4] ;  /* 0x00c00080ff0477ac */ /* 0x000e660008000800 */
[----:B0-----:R-:W-:-:S06]  /*02e0*/  IMAD.WIDE.U32 R6, R9, 0x4, R6 ;  /* 0x0000000409067825 */ /* 0x001fcc00078e0006 */
[----:B------:R-:W1:Y:S02]  /*02f0*/  LDG.E R7, desc[UR6][R6.64] ;  /* 0x0000000606077981 */ /* 0x000e64000c1e1900 */
[----:B-1----:R-:W-:Y:S01]  /*0300*/  FFMA R0, R7, UR4, R0 ;  /* 0x0000000407007c23 */ /* 0x002fe20008000000 */
[----:B------:R-:W-:Y:S06]  /*0310*/  BRA `(.L_x_4) ;  /* 0x00000000000c7947 */ /* 0x000fec0003800000 */
.L_x_3:
[----:B------:R-:W1:Y:S01]  /*0320*/  LDS R7, [R5+-0x4] ;  /* 0xfffffc0005077984 */ /* 0x000e620000000800 */
[----:B------:R-:W1:Y:S02]  /*0330*/  LDCU UR4, c[0x3][0x4] ;  /* 0x00c00080ff0477ac */ /* 0x000e640008000800 */
[----:B-1----:R-:W-:-:S07]  /*0340*/  FFMA R0, R7, UR4, R0 ;  /* 0x0000000407007c23 */ /* 0x002fce0008000000 */
.L_x_4:
[----:B------:R-:W-:Y:S05]  /*0350*/  BSYNC.RECONVERGENT B0 ;  /* 0x0000000000007941 */ /* 0x000fea0003800200 */
.L_x_2:
[----:B------:R-:W-:Y:S01]  /*0360*/  ISETP.GT.AND P0, PT, R2, -0x1, PT ;  /* 0xffffffff0200780c */ /* 0x000fe20003f04270 */
[----:B------:R-:W-:Y:S01]  /*0370*/  BSSY.RECONVERGENT B0, `(.L_x_5) ;  /* 0x000000e000007945 */ /* 0x000fe20003800200 */
[----:B------:R-:W-:-:S13]  /*0380*/  ISETP.LT.U32.AND P1, PT, R3, R4, PT ;  /* 0x000000040300720c */ /* 0x000fda0003f21070 */
[----:B------:R-:W-:Y:S05]  /*0390*/  @P0 BRA P1, `(.L_x_6) ;  /* 0x0000000000200947 */ /* 0x000fea0000800000 */
[----:B------:R-:W-:-:S13]  /*03a0*/  ISETP.GE.AND P0, PT, R2, RZ, PT ;  /* 0x000000ff0200720c */ /* 0x000fda0003f06270 */
[----:B------:R-:W-:Y:S05]  /*03b0*/  @!P0 BRA `(.L_x_7) ;  /* 0x0000000000248947 */ /* 0x000fea0003800000 */
[----:B0-----:R-:W0:Y:S01]  /*03c0*/  LDC.64 R6, c[0x0][0x380] ;  /* 0x0000e000ff067b82 */ /* 0x001e220000000a00 */
[----:B------:R-:W1:Y:S01]  /*03d0*/  LDCU UR4, c[0x3][0x8] ;  /* 0x00c00100ff0477ac */ /* 0x000e620008000800 */
[----:B0-----:R-:W-:-:S06]  /*03e0*/  IMAD.WIDE.U32 R6, R2, 0x4, R6 ;  /* 0x0000000402067825 */ /* 0x001fcc00078e0006 */
[----:B------:R-:W1:Y:S02]  /*03f0*/  LDG.E R7, desc[UR6][R6.64] ;  /* 0x0000000606077981 */ /* 0x000e64000c1e1900 */
[----:B-1----:R-:W-:Y:S01]  /*0400*/  FFMA R0, R7, UR4, R0 ;  /* 0x0000000407007c23 */ /* 0x002fe20008000000 */
[----:B------:R-:W-:Y:S06]  /*0410*/  BRA `(.L_x_7) ;  /* 0x00000000000c7947 */ /* 0x000fec0003800000 */
.L_x_6:
[----:B------:R-:W1:Y:S01]  /*0420*/  LDS R7, [R5] ;  /* 0x0000000005077984 */ /* 0x000e620000000800 */
[----:B------:R-:W1:Y:S02]  /*0430*/  LDCU UR4, c[0x3][0x8] ;  /* 0x00c00100ff0477ac */ /* 0x000e640008000800 */
[----:B-1----:R-:W-:-:S07]  /*0440*/  FFMA R0, R7, UR4, R0 ;  /* 0x0000000407007c23 */ /* 0x002fce0008000000 */
.L_x_7:
[----:B------:R-:W-:Y:S05]  /*0450*/  BSYNC.RECONVERGENT B0 ;  /* 0x0000000000007941 */ /* 0x000fea0003800200 */
.L_x_5:
[C---:B------:R-:W-:Y:S01]  /*0460*/  IADD3 R9, PT, PT, R2.reuse, 0x1, RZ ;  /* 0x0000000102097810 */ /* 0x040fe20007ffe0ff */
[----:B------:R-:W-:Y:S01]  /*0470*/  VIADD R7, R3, 0x1 ;  /* 0x0000000103077836 */ /* 0x000fe20000000000 */
[----:B------:R-:W-:Y:S02]  /*0480*/  BSSY.RECONVERGENT B0, `(.L_x_8) ;  /* 0x000000f000007945 */ /* 0x000fe40003800200 */
[----:B------:R-:W-:Y:S02]  /*0490*/  ISETP.GE.AND P0, PT, R9, UR8, PT ;  /* 0x0000000809007c0c */ /* 0x000fe4000bf06270 */
[----:B------:R-:W-:Y:S02]  /*04a0*/  ISETP.LT.U32.AND P1, PT, R7, R4, PT ;  /* 0x000000040700720c */ /* 0x000fe40003f21070 */
[----:B------:R-:W-:-:S13]  /*04b0*/  ISETP.GT.AND P0, PT, R2, -0x2, !P0 ;  /* 0xfffffffe0200780c */ /* 0x000fda0004704270 */
[----:B------:R-:W-:Y:S05]  /*04c0*/  @P0 BRA P1, `(.L_x_9) ;  /* 0x00000000001c0947 */ /* 0x000fea0000800000 */
[----:B------:R-:W-:Y:S05]  /*04d0*/  @!P0 BRA `(.L_x_10) ;  /* 0x0000000000248947 */ /* 0x000fea0003800000 */
[----:B0-----:R-:W0:Y:S01]  /*04e0*/  LDC.64 R6, c[0x0][0x380] ;  /* 0x0000e000ff067b82 */ /* 0x001e220000000a00 */
[----:B------:R-:W1:Y:S01]  /*04f0*/  LDCU UR4, c[0x3][0xc] ;  /* 0x00c00180ff0477ac */ /* 0x000e620008000800 */
[----:B0-----:R-:W-:-:S06]  /*0500*/  IMAD.WIDE.U32 R6, R9, 0x4, R6 ;  /* 0x0000000409067825 */ /* 0x001fcc00078e0006 */
[----:B------:R-:W1:Y:S02]  /*0510*/  LDG.E R7, desc[UR6][R6.64] ;  /* 0x0000000606077981 */ /* 0x000e64000c1e1900 */
[----:B-1----:R-:W-:Y:S01]  /*0520*/  FFMA R0, R7, UR4, R0 ;  /* 0x0000000407007c23 */ /* 0x002fe20008000000 */
[----:B------:R-:W-:Y:S06]  /*0530*/  BRA `(.L_x_10) ;  /* 0x00000000000c7947 */ /* 0x000fec0003800000 */
.L_x_9:
[----:B------:R-:W1:Y:S01]  /*0540*/  LDS R7, [R5+0x4] ;  /* 0x0000040005077984 */ /* 0x000e620000000800 */
[----:B------:R-:W1:Y:S02]  /*0550*/  LDCU UR4, c[0x3][0xc] ;  /* 0x00c00180ff0477ac */ /* 0x000e640008000800 */
[----:B-1----:R-:W-:-:S07]  /*0560*/  FFMA R0, R7, UR4, R0 ;  /* 0x0000000407007c23 */ /* 0x002fce0008000000 */
.L_x_10:
[----:B------:R-:W-:Y:S05]  /*0570*/  BSYNC.RECONVERGENT B0 ;  /* 0x0000000000007941 */ /* 0x000fea0003800200 */
.L_x_8:
        /* <DEDUP_REMOVED lines=14> */
.L_x_12:
[----:B0-----:R-:W0:Y:S01]  /*0660*/  LDS R5, [R5+0x8] ;  /* 0x0000080005057984 */ /* 0x001e220000000800 */
[----:B------:R-:W0:Y:S02]  /*0670*/  LDCU UR4, c[0x3][0x10] ;  /* 0x00c00200ff0477ac */ /* 0x000e240008000800 */
[----:B0-----:R-:W-:-:S07]  /*0680*/  FFMA R0, R5, UR4, R0 ;  /* 0x0000000405007c23 */ /* 0x001fce0008000000 */
.L_x_13:
[----:B------:R-:W-:Y:S05]  /*0690*/  BSYNC.RECONVERGENT B0 ;  /* 0x0000000000007941 */ /* 0x000fea0003800200 */
.L_x_11:
[----:B0-----:R-:W0:Y:S02]  /*06a0*/  LDC.64 R4, c[0x0][0x388] ;  /* 0x0000e200ff047b82 */ /* 0x001e240000000a00 */
[----:B0-----:R-:W-:-:S05]  /*06b0*/  IMAD.WIDE R2, R2, 0x4, R4 ;  /* 0x0000000402027825 */ /* 0x001fca00078e0204 */
[----:B------:R-:W-:Y:S01]  /*06c0*/  STG.E desc[UR6][R2.64], R0 ;  /* 0x0000000002007986 */ /* 0x000fe2000c101906 */
[----:B------:R-:W-:Y:S05]  /*06d0*/  EXIT ;  /* 0x000000000000794d */ /* 0x000fea0003800000 */
.L_x_14:
[----:B------:R-:W-:-:S00]  /*06e0*/  BRA `(.L_x_14) ;  /* 0xfffffffc00fc7947 */ /* 0x000fc0000383ffff */
[----:B------:R-:W-:-:S00]  /*06f0*/  NOP ;  /* 0x0000000000007918 */ /* 0x000fc00000000000 */
        /* <DEDUP_REMOVED lines=8> */
.L_x_18:


//--------------------- .text._Z30oned_convolution_kernel_properPKfPfi --------------------------
	.section	.text._Z30oned_convolution_kernel_properPKfPfi,"ax",@progbits
	.align	128
        .global         _Z30oned_convolution_kernel_properPKfPfi
        .type           _Z30oned_convolution_kernel_properPKfPfi,@function
        .size           _Z30oned_convolution_kernel_properPKfPfi,(.L_x_19 - _Z30oned_convolution_kernel_properPKfPfi)
        .other          _Z30oned_convolution_kernel_properPKfPfi,@"STO_CUDA_ENTRY STV_DEFAULT"
_Z30oned_convolution_kernel_properPKfPfi:
.text._Z30oned_convolution_kernel_properPKfPfi:
        /* <DEDUP_REMOVED lines=12> */
[----:B------:R-:W-:Y:S01]  /*00c0*/  UMOV UR4, 0x400 ;  /* 0x0000040000047882 */ /* 0x000fe20000000000 */
[----:B------:R-:W-:Y:S01]  /*00d0*/  ISETP.GT.U32.AND P0, PT, R8, 0x1, PT ;  /* 0x000000010800780c */ /* 0x000fe20003f04070 */
[----:B------:R-:W-:Y:S01]  /*00e0*/  BSSY.RECONVERGENT B0, `(.L_x_15) ;  /* 0x0000015000007945 */ /* 0x000fe20003800200 */
[----:B0-----:R-:W-:-:S06]  /*00f0*/  ULEA UR4, UR5, UR4, 0x18 ;  /* 0x0000000405047291 */ /* 0x001fcc000f8ec0ff */
[----:B------:R-:W-:-:S05]  /*0100*/  LEA R8, R8, UR4, 0x2 ;  /* 0x0000000408087c11 */ /* 0x000fca000f8e10ff */
[----:B--2---:R0:W-:Y:S01]  /*0110*/  @!P1 STS [R8+0x8], R5 ;  /* 0x0000080508009388 */ /* 0x0041e20000000800 */
[----:B------:R-:W-:Y:S05]  /*0120*/  @P0 BRA `(.L_x_16) ;  /* 0x0000000000400947 */ /* 0x000fea0003800000 */
[C---:B------:R-:W-:Y:S01]  /*0130*/  IADD3 R3, PT, PT, R2.reuse, -0x2, RZ ;  /* 0xfffffffe02037810 */ /* 0x040fe20007ffe0ff */
[----:B------:R-:W-:Y:S01]  /*0140*/  HFMA2 R9, -RZ, RZ, 0, 0 ;  /* 0x00000000ff097431 */ /* 0x000fe200000001ff */
[----:B------:R-:W-:Y:S02]  /*0150*/  IADD3 R11, PT, PT, R2, R13, RZ ;  /* 0x0000000d020b7210 */ /* 0x000fe40007ffe0ff */
[----:B------:R-:W-:Y:S02]  /*0160*/  ISETP.GE.AND P0, PT, R3, UR8, PT ;  /* 0x0000000803007c0c */ /* 0x000fe4000bf06270 */
[----:B------:R-:W-:Y:S02]  /*0170*/  ISETP.GE.AND P2, PT, R11, UR8, PT ;  /* 0x000000080b007c0c */ /* 0x000fe4000bf46270 */
[----:B------:R-:W-:-:S11]  /*0180*/  ISETP.LT.OR P0, PT, R3, RZ, P0 ;  /* 0x000000ff0300720c */ /* 0x000fd60000701670 */
[----:B------:R-:W1:Y:S08]  /*0190*/  @!P2 LDC.64 R6, c[0x0][0x380] ;  /* 0x0000e000ff06ab82 */ /* 0x000e700000000a00 */
[----:B0-----:R-:W0:Y:S01]  /*01a0*/  @!P0 LDC.64 R4, c[0x0][0x380] ;  /* 0x0000e000ff048b82 */ /* 0x001e220000000a00 */
[----:B-1----:R-:W-:-:S06]  /*01b0*/  @!P2 IMAD.WIDE R6, R11, 0x4, R6 ;  /* 0x000000040b06a825 */ /* 0x002fcc00078e0206 */
[----:B------:R-:W2:Y:S01]  /*01c0*/  @!P2 LDG.E R6, desc[UR6][R6.64] ;  /* 0x000000060606a981 */ /* 0x000ea2000c1e1900 */
[----:B0-----:R-:W-:-:S05]  /*01d0*/  @!P0 IMAD.WIDE.U32 R4, R3, 0x4, R4 ;  /* 0x0000000403048825 */ /* 0x001fca00078e0004 */
[----:B------:R-:W3:Y:S01]  /*01e0*/  @!P0 LDG.E R9, desc[UR6][R4.64] ;  /* 0x0000000604098981 */ /* 0x000ee2000c1e1900 */
[----:B------:R-:W-:-:S03]  /*01f0*/  LEA R3, R13, R8, 0x2 ;  /* 0x000000080d037211 */ /* 0x000fc600078e10ff */
[----:B---3--:R1:W-:Y:S04]  /*0200*/  STS [R8], R9 ;  /* 0x0000000908007388 */ /* 0x0083e80000000800 */
[----:B--2---:R1:W-:Y:S04]  /*0210*/  @!P2 STS [R3+0x8], R6 ;  /* 0x000008060300a388 */ /* 0x0043e80000000800 */
[----:B------:R1:W-:Y:S02]  /*0220*/  @P2 STS [R3+0x8], RZ ;  /* 0x000008ff03002388 */ /* 0x0003e40000000800 */
.L_x_16:
[----:B------:R-:W-:Y:S05]  /*0230*/  BSYNC.RECONVERGENT B0 ;  /* 0x0000000000007941 */ /* 0x000fea0003800200 */
.L_x_15:
[----:B------:R-:W-:Y:S06]  /*0240*/  BAR.SYNC.DEFER_BLOCKING 0x0 ;  /* 0x0000000000007b1d */ /* 0x000fec0000010000 */
[----:B------:R-:W-:Y:S05]  /*0250*/  @P1 EXIT ;  /* 0x000000000000194d */ /* 0x000fea0003800000 */
[----:B------:R-:W2:Y:S01]  /*0260*/  LDS R0, [R8] ;  /* 0x0000000008007984 */ /* 0x000ea20000000800 */
[----:B------:R-:W2:Y:S01]  /*0270*/  LDCU.128 UR8, c[0x3][URZ] ;  /* 0x00c00000ff0877ac */ /* 0x000ea20008000c00 */
[----:B0-----:R-:W0:Y:S02]  /*0280*/  LDC.64 R4, c[0x0][0x388] ;  /* 0x0000e200ff047b82 */ /* 0x001e240000000a00 */
[----:B-1----:R-:W1:Y:S01]  /*0290*/  LDS R3, [R8+0x4] ;  /* 0x0000040008037984 */ /* 0x002e620000000800 */
[----:B------:R-:W3:Y:S03]  /*02a0*/  LDCU UR4, c[0x3][0x10] ;  /* 0x00c00200ff0477ac */ /* 0x000ee60008000800 */
[----:B------:R-:W4:Y:S04]  /*02b0*/  LDS R7, [R8+0x8] ;  /* 0x0000080008077984 */ /* 0x000f280000000800 */
[----:B------:R-:W5:Y:S04]  /*02c0*/  LDS R9, [R8+0xc] ;  /* 0x00000c0008097984 */ /* 0x000f680000000800 */
[----:B------:R-:W3:Y:S01]  /*02d0*/  LDS R11, [R8+0x10] ;  /* 0x00001000080b7984 */ /* 0x000ee20000000800 */
[----:B--2---:R-:W-:-:S04]  /*02e0*/  FFMA R0, R0, UR8, RZ ;  /* 0x0000000800007c23 */ /* 0x004fc800080000ff */
[----:B-1----:R-:W-:Y:S01]  /*02f0*/  FFMA R0, R3, UR9, R0 ;  /* 0x0000000903007c23 */ /* 0x002fe20008000000 */
[----:B0-----:R-:W-:-:S04]  /*0300*/  IMAD.WIDE R2, R2, 0x4, R4 ;  /* 0x0000000402027825 */ /* 0x001fc800078e0204 */
[----:B----4-:R-:W-:-:S04]  /*0310*/  FFMA R0, R7, UR10, R0 ;  /* 0x0000000a07007c23 */ /* 0x010fc80008000000 */
[----:B-----5:R-:W-:-:S04]  /*0320*/  FFMA R0, R9, UR11, R0 ;  /* 0x0000000b09007c23 */ /* 0x020fc80008000000 */
[----:B---3--:R-:W-:-:S05]  /*0330*/  FFMA R11, R11, UR4, R0 ;  /* 0x000000040b0b7c23 */ /* 0x008fca0008000000 */
[----:B------:R-:W-:Y:S01]  /*0340*/  STG.E desc[UR6][R2.64], R11 ;  /* 0x0000000b02007986 */ /* 0x000fe2000c101906 */
[----:B------:R-:W-:Y:S05]  /*0350*/  EXIT ;  /* 0x000000000000794d */ /* 0x000fea0003800000 */
.L_x_17:
        /* <DEDUP_REMOVED lines=10> */
.L_x_19:


//--------------------- .nv.shared._Z36oned_convolution_kernel_mixed_memoryPKfPfi --------------------------
	.section	.nv.shared._Z36oned_convolution_kernel_mixed_memoryPKfPfi,"aw",@nobits
	.sectionflags	@""
	.align	16
.nv.shared._Z36oned_convolution_kernel_mixed_memoryPKfPfi:
	.zero		2048


//--------------------- .nv.shared.reserved.0     --------------------------
	.section	.nv.shared.reserved.0,"aw",@nobits
	.weak		__nv_reservedSMEM_offset_0_alias
	.size		__nv_reservedSMEM_offset_0_alias, 0, 64
	.other		__nv_reservedSMEM_offset_0_alias,@"STO_CUDA_RESERVED_SHARED STV_DEFAULT"
__nv_reservedSMEM_offset_0_alias:
	.zero		0
	.zero		64


//--------------------- .nv.shared._Z30oned_convolution_kernel_properPKfPfi --------------------------
	.section	.nv.shared._Z30oned_convolution_kernel_properPKfPfi,"aw",@nobits
	.sectionflags	@""
	.align	16
	.zero		1024


//--------------------- .nv.constant0._Z36oned_convolution_kernel_mixed_memoryPKfPfi --------------------------
	.section	.nv.constant0._Z36oned_convolution_kernel_mixed_memoryPKfPfi,"a",@progbits
	.sectionflags	@""
	.align	4
.nv.constant0._Z36oned_convolution_kernel_mixed_memoryPKfPfi:
	.zero		916


//--------------------- .nv.constant0._Z30oned_convolution_kernel_properPKfPfi --------------------------
	.section	.nv.constant0._Z30oned_convolution_kernel_properPKfPfi,"a",@progbits
	.sectionflags	@""
	.align	4
.nv.constant0._Z30oned_convolution_kernel_properPKfPfi:
	.zero		916


//--------------------- SYMBOLS --------------------------

	.type		.nv.reservedSmem.offset0,@object
	.size		.nv.reservedSmem.offset0,0x4
	.type		.nv.reservedSmem.cap,@object
	.size		.nv.reservedSmem.cap,0x4
